//
// Generated by NVIDIA NVVM Compiler
//
// Compiler Build ID: CL-36424714
// Cuda compilation tools, release 13.0, V13.0.88
// Based on NVVM 20.0.0
//

.version 9.0
.target sm_100
.address_size 64

	// .globl	BFS_Kernel

.visible .entry BFS_Kernel(
	.param .u64 .ptr .align 1 BFS_Kernel_param_0,
	.param .u64 .ptr .align 1 BFS_Kernel_param_1,
	.param .u64 .ptr .align 1 BFS_Kernel_param_2,
	.param .u64 .ptr .align 1 BFS_Kernel_param_3,
	.param .u64 .ptr .align 1 BFS_Kernel_param_4,
	.param .u64 .ptr .align 1 BFS_Kernel_param_5,
	.param .u64 .ptr .align 1 BFS_Kernel_param_6,
	.param .u32 BFS_Kernel_param_7
)
{
	.reg .pred 	%p<13>;
	.reg .b16 	%rs<18>;
	.reg .b32 	%r<41>;
	.reg .b64 	%rd<57>;

	ld.param.u64 	%rd9, [BFS_Kernel_param_0];
	ld.param.u64 	%rd10, [BFS_Kernel_param_1];
	ld.param.u64 	%rd12, [BFS_Kernel_param_2];
	ld.param.u64 	%rd11, [BFS_Kernel_param_3];
	ld.param.u64 	%rd13, [BFS_Kernel_param_4];
	ld.param.u64 	%rd14, [BFS_Kernel_param_5];
	ld.param.u64 	%rd15, [BFS_Kernel_param_6];
	ld.param.u32 	%r19, [BFS_Kernel_param_7];
	cvta.to.global.u64 	%rd1, %rd13;
	cvta.to.global.u64 	%rd2, %rd15;
	cvta.to.global.u64 	%rd3, %rd14;
	cvta.to.global.u64 	%rd4, %rd12;
	mov.u32 	%r20, %ctaid.x;
	mov.u32 	%r21, %ntid.x;
	mov.u32 	%r22, %tid.x;
	mad.lo.s32 	%r1, %r20, %r21, %r22;
	setp.ge.s32 	%p1, %r1, %r19;
	@%p1 bra 	$L__BB0_19;
	cvta.to.global.u64 	%rd16, %rd11;
	cvt.s64.s32 	%rd17, %r1;
	add.s64 	%rd5, %rd16, %rd17;
	ld.global.u8 	%rs1, [%rd5];
	setp.eq.s16 	%p2, %rs1, 0;
	@%p2 bra 	$L__BB0_19;
	mov.b16 	%rs2, 0;
	st.global.u8 	[%rd5], %rs2;
	cvta.to.global.u64 	%rd18, %rd9;
	mul.wide.s32 	%rd19, %r1, 4;
	add.s64 	%rd20, %rd18, %rd19;
	ld.global.nc.u32 	%r2, [%rd20];
	cvta.to.global.u64 	%rd21, %rd10;
	add.s64 	%rd22, %rd21, %rd19;
	ld.global.nc.u32 	%r23, [%rd22];
	add.s32 	%r3, %r23, %r2;
	setp.lt.s32 	%p3, %r23, 1;
	@%p3 bra 	$L__BB0_19;
	add.s64 	%rd6, %rd2, %rd19;
	add.s32 	%r24, %r2, 1;
	max.s32 	%r4, %r3, %r24;
	sub.s32 	%r25, %r4, %r2;
	and.b32  	%r5, %r25, 3;
	setp.eq.s32 	%p4, %r5, 0;
	mov.u32 	%r39, %r2;
	@%p4 bra 	$L__BB0_8;
	neg.s32 	%r37, %r5;
	mov.u32 	%r39, %r2;
$L__BB0_5:
	.pragma "nounroll";
	mul.wide.s32 	%rd24, %r39, 4;
	add.s64 	%rd25, %rd4, %rd24;
	ld.global.nc.u32 	%r9, [%rd25];
	cvt.s64.s32 	%rd26, %r9;
	add.s64 	%rd27, %rd3, %rd26;
	ld.global.nc.u8 	%rs3, [%rd27];
	cvt.u16.u8 	%rs4, %rs3;
	setp.ne.s16 	%p5, %rs4, 0;
	@%p5 bra 	$L__BB0_7;
	ld.global.u32 	%r26, [%rd6];
	add.s32 	%r27, %r26, 1;
	mul.wide.s32 	%rd29, %r9, 4;
	add.s64 	%rd30, %rd2, %rd29;
	st.global.u32 	[%rd30], %r27;
	add.s64 	%rd31, %rd1, %rd26;
	mov.b16 	%rs5, 1;
	st.global.u8 	[%rd31], %rs5;
$L__BB0_7:
	add.s32 	%r39, %r39, 1;
	add.s32 	%r37, %r37, 1;
	setp.ne.s32 	%p6, %r37, 0;
	@%p6 bra 	$L__BB0_5;
$L__BB0_8:
	sub.s32 	%r28, %r2, %r4;
	setp.gt.u32 	%p7, %r28, -4;
	@%p7 bra 	$L__BB0_19;
	add.s64 	%rd7, %rd4, 8;
$L__BB0_10:
	mul.wide.s32 	%rd32, %r39, 4;
	add.s64 	%rd8, %rd7, %rd32;
	ld.global.nc.u32 	%r14, [%rd8+-8];
	cvt.s64.s32 	%rd33, %r14;
	add.s64 	%rd34, %rd3, %rd33;
	ld.global.nc.u8 	%rs6, [%rd34];
	cvt.u16.u8 	%rs7, %rs6;
	setp.ne.s16 	%p8, %rs7, 0;
	@%p8 bra 	$L__BB0_12;
	ld.global.u32 	%r29, [%rd6];
	add.s32 	%r30, %r29, 1;
	mul.wide.s32 	%rd36, %r14, 4;
	add.s64 	%rd37, %rd2, %rd36;
	st.global.u32 	[%rd37], %r30;
	add.s64 	%rd38, %rd1, %rd33;
	mov.b16 	%rs8, 1;
	st.global.u8 	[%rd38], %rs8;
$L__BB0_12:
	ld.global.nc.u32 	%r15, [%rd8+-4];
	cvt.s64.s32 	%rd39, %r15;
	add.s64 	%rd40, %rd3, %rd39;
	ld.global.nc.u8 	%rs9, [%rd40];
	cvt.u16.u8 	%rs10, %rs9;
	setp.ne.s16 	%p9, %rs10, 0;
	@%p9 bra 	$L__BB0_14;
	ld.global.u32 	%r31, [%rd6];
	add.s32 	%r32, %r31, 1;
	mul.wide.s32 	%rd42, %r15, 4;
	add.s64 	%rd43, %rd2, %rd42;
	st.global.u32 	[%rd43], %r32;
	add.s64 	%rd44, %rd1, %rd39;
	mov.b16 	%rs11, 1;
	st.global.u8 	[%rd44], %rs11;
$L__BB0_14:
	ld.global.nc.u32 	%r16, [%rd8];
	cvt.s64.s32 	%rd45, %r16;
	add.s64 	%rd46, %rd3, %rd45;
	ld.global.nc.u8 	%rs12, [%rd46];
	cvt.u16.u8 	%rs13, %rs12;
	setp.ne.s16 	%p10, %rs13, 0;
	@%p10 bra 	$L__BB0_16;
	ld.global.u32 	%r33, [%rd6];
	add.s32 	%r34, %r33, 1;
	mul.wide.s32 	%rd48, %r16, 4;
	add.s64 	%rd49, %rd2, %rd48;
	st.global.u32 	[%rd49], %r34;
	add.s64 	%rd50, %rd1, %rd45;
	mov.b16 	%rs14, 1;
	st.global.u8 	[%rd50], %rs14;
$L__BB0_16:
	ld.global.nc.u32 	%r17, [%rd8+4];
	cvt.s64.s32 	%rd51, %r17;
	add.s64 	%rd52, %rd3, %rd51;
	ld.global.nc.u8 	%rs15, [%rd52];
	cvt.u16.u8 	%rs16, %rs15;
	setp.ne.s16 	%p11, %rs16, 0;
	@%p11 bra 	$L__BB0_18;
	ld.global.u32 	%r35, [%rd6];
	add.s32 	%r36, %r35, 1;
	mul.wide.s32 	%rd54, %r17, 4;
	add.s64 	%rd55, %rd2, %rd54;
	st.global.u32 	[%rd55], %r36;
	add.s64 	%rd56, %rd1, %rd51;
	mov.b16 	%rs17, 1;
	st.global.u8 	[%rd56], %rs17;
$L__BB0_18:
	add.s32 	%r39, %r39, 4;
	setp.lt.s32 	%p12, %r39, %r3;
	@%p12 bra 	$L__BB0_10;
$L__BB0_19:
	ret;

}
	// .globl	BFS_Kernel2
.visible .entry BFS_Kernel2(
	.param .u64 .ptr .align 1 BFS_Kernel2_param_0,
	.param .u64 .ptr .align 1 BFS_Kernel2_param_1,
	.param .u64 .ptr .align 1 BFS_Kernel2_param_2,
	.param .u64 .ptr .align 1 BFS_Kernel2_param_3,
	.param .u32 BFS_Kernel2_param_4
)
{
	.reg .pred 	%p<3>;
	.reg .b16 	%rs<4>;
	.reg .b32 	%r<6>;
	.reg .b64 	%rd<14>;

	ld.param.u64 	%rd2, [BFS_Kernel2_param_0];
	ld.param.u64 	%rd3, [BFS_Kernel2_param_1];
	ld.param.u64 	%rd4, [BFS_Kernel2_param_2];
	ld.param.u64 	%rd5, [BFS_Kernel2_param_3];
	ld.param.u32 	%r2, [BFS_Kernel2_param_4];
	mov.u32 	%r3, %ctaid.x;
	mov.u32 	%r4, %ntid.x;
	mov.u32 	%r5, %tid.x;
	mad.lo.s32 	%r1, %r3, %r4, %r5;
	setp.ge.s32 	%p1, %r1, %r2;
	@%p1 bra 	$L__BB1_3;
	cvta.to.global.u64 	%rd6, %rd3;
	cvt.s64.s32 	%rd7, %r1;
	add.s64 	%rd1, %rd6, %rd7;
	ld.global.u8 	%rs1, [%rd1];
	setp.eq.s16 	%p2, %rs1, 0;
	@%p2 bra 	$L__BB1_3;
	cvta.to.global.u64 	%rd9, %rd2;
	add.s64 	%rd10, %rd9, %rd7;
	mov.b16 	%rs2, 1;
	st.global.u8 	[%rd10], %rs2;
	cvta.to.global.u64 	%rd11, %rd4;
	add.s64 	%rd12, %rd11, %rd7;
	st.global.u8 	[%rd12], %rs2;
	cvta.to.global.u64 	%rd13, %rd5;
	st.global.u8 	[%rd13], %rs2;
	mov.b16 	%rs3, 0;
	st.global.u8 	[%rd1], %rs3;
$L__BB1_3:
	ret;

}


// ===== COMPILED SASS (sm_100) =====

	.target	sm_100

	.elftype	@"ET_EXEC"


//--------------------- .note.nv.tkinfo           --------------------------
	.section	.note.nv.tkinfo,"",@"SHT_NOTE"
	.sectionflags	@"SHF_NOTE_NV_TKINFO"
	.tkinfo
        /*0018*/ 	.word	0x00000002
        /*0030*/ 	.string	""
        /*0030*/ 	.string	"ptxas"
        /*0030*/ 	.string	"Cuda compilation tools, release 13.0, V13.0.88"
        /*0030*/ 	.string	"Build cuda_13.0.r13.0/compiler.36424714_0"
        /*0030*/ 	.string	"-arch sm_100 -m 64 "



//--------------------- .note.nv.cuinfo           --------------------------
	.section	.note.nv.cuinfo,"",@"SHT_NOTE"
	.sectionflags	@"SHF_NOTE_NV_CUINFO"
        /*0018*/ 	.short	0x0002
        /*001a*/ 	.short	0x0064
        /*001c*/ 	.short	0x0082
	.zero		2


//--------------------- .nv.info                  --------------------------
	.section	.nv.info,"",@"SHT_CUDA_INFO"
	.align	4


	//----- nvinfo : EIATTR_REGCOUNT
	.align		4
        /*0000*/ 	.byte	0x04, 0x2f
        /*0002*/ 	.short	(.L_1 - .L_0)
	.align		4
.L_0:
        /*0004*/ 	.word	index@(BFS_Kernel)
        /*0008*/ 	.word	0x0000001c


	//----- nvinfo : EIATTR_FRAME_SIZE
	.align		4
.L_1:
        /*000c*/ 	.byte	0x04, 0x11
        /*000e*/ 	.short	(.L_3 - .L_2)
	.align		4
.L_2:
        /*0010*/ 	.word	index@(BFS_Kernel)
        /*0014*/ 	.word	0x00000000


	//----- nvinfo : EIATTR_REGCOUNT
	.align		4
.L_3:
        /*0018*/ 	.byte	0x04, 0x2f
        /*001a*/ 	.short	(.L_5 - .L_4)
	.align		4
.L_4:
        /*001c*/ 	.word	index@(BFS_Kernel2)
        /*0020*/ 	.word	0x0000000c


	//----- nvinfo : EIATTR_FRAME_SIZE
	.align		4
.L_5:
        /*0024*/ 	.byte	0x04, 0x11
        /*0026*/ 	.short	(.L_7 - .L_6)
	.align		4
.L_6:
        /*0028*/ 	.word	index@(BFS_Kernel2)
        /*002c*/ 	.word	0x00000000


	//----- nvinfo : EIATTR_MIN_STACK_SIZE
	.align		4
.L_7:
        /*0030*/ 	.byte	0x04, 0x12
        /*0032*/ 	.short	(.L_9 - .L_8)
	.align		4
.L_8:
        /*0034*/ 	.word	index@(BFS_Kernel2)
        /*0038*/ 	.word	0x00000000


	//----- nvinfo : EIATTR_MIN_STACK_SIZE
	.align		4
.L_9:
        /*003c*/ 	.byte	0x04, 0x12
        /*003e*/ 	.short	(.L_11 - .L_10)
	.align		4
.L_10:
        /*0040*/ 	.word	index@(BFS_Kernel)
        /*0044*/ 	.word	0x00000000
.L_11:


//--------------------- .nv.compat                --------------------------
	.section	.nv.compat,"",@"SHT_CUDA_COMPAT_INFO"
	.align	4
        /*0000*/ 	.byte	0x02, 0x09, 0x00, 0x00, 0x02, 0x02, 0x01, 0x00, 0x02, 0x05, 0x05, 0x00, 0x03, 0x07, 0x01, 0x01
        /*0010*/ 	.byte	0x02, 0x03, 0x00, 0x00, 0x02, 0x06, 0x01, 0x00, 0x04, 0x0b, 0x08, 0x00, 0x09, 0x00, 0x00, 0x00
        /*0020*/ 	.byte	0x00, 0x00, 0x00, 0x00


//--------------------- .nv.info.BFS_Kernel2      --------------------------
	.section	.nv.info.BFS_Kernel2,"",@"SHT_CUDA_INFO"
	.sectionflags	@""
	.align	4


	//----- nvinfo : EIATTR_CUDA_API_VERSION
	.align		4
        /*0000*/ 	.byte	0x04, 0x37
        /*0002*/ 	.short	(.L_13 - .L_12)
.L_12:
        /*0004*/ 	.word	0x00000082


	//----- nvinfo : EIATTR_KPARAM_INFO
	.align		4
.L_13:
        /*0008*/ 	.byte	0x04, 0x17
        /*000a*/ 	.short	(.L_15 - .L_14)
.L_14:
        /*000c*/ 	.word	0x00000000
        /*0010*/ 	.short	0x0004
        /*0012*/ 	.short	0x0020
        /*0014*/ 	.byte	0x00, 0xf0, 0x11, 0x00


	//----- nvinfo : EIATTR_KPARAM_INFO
	.align		4
.L_15:
        /*0018*/ 	.byte	0x04, 0x17
        /*001a*/ 	.short	(.L_17 - .L_16)
.L_16:
        /*001c*/ 	.word	0x00000000
        /*0020*/ 	.short	0x0003
        /*0022*/ 	.short	0x0018
        /*0024*/ 	.byte	0x00, 0xf5, 0x21, 0x00


	//----- nvinfo : EIATTR_KPARAM_INFO
	.align		4
.L_17:
        /*0028*/ 	.byte	0x04, 0x17
        /*002a*/ 	.short	(.L_19 - .L_18)
.L_18:
        /*002c*/ 	.word	0x00000000
        /*0030*/ 	.short	0x0002
        /*0032*/ 	.short	0x0010
        /*0034*/ 	.byte	0x00, 0xf5, 0x21, 0x00


	//----- nvinfo : EIATTR_KPARAM_INFO
	.align		4
.L_19:
        /*0038*/ 	.byte	0x04, 0x17
        /*003a*/ 	.short	(.L_21 - .L_20)
.L_20:
        /*003c*/ 	.word	0x00000000
        /*0040*/ 	.short	0x0001
        /*0042*/ 	.short	0x0008
        /*0044*/ 	.byte	0x00, 0xf5, 0x21, 0x00


	//----- nvinfo : EIATTR_KPARAM_INFO
	.align		4
.L_21:
        /*0048*/ 	.byte	0x04, 0x17
        /*004a*/ 	.short	(.L_23 - .L_22)
.L_22:
        /*004c*/ 	.word	0x00000000
        /*0050*/ 	.short	0x0000
        /*0052*/ 	.short	0x0000
        /*0054*/ 	.byte	0x00, 0xf5, 0x21, 0x00


	//----- nvinfo : EIATTR_SPARSE_MMA_MASK
	.align		4
.L_23:
        /*0058*/ 	.byte	0x03, 0x50
        /*005a*/ 	.short	0x0000


	//----- nvinfo : EIATTR_MAXREG_COUNT
	.align		4
        /*005c*/ 	.byte	0x03, 0x1b
        /*005e*/ 	.short	0x00ff


	//----- nvinfo : EIATTR_MERCURY_ISA_VERSION
	.align		4
        /*0060*/ 	.byte	0x03, 0x5f
        /*0062*/ 	.short	0x0101


	//----- nvinfo : EIATTR_VRC_CTA_INIT_COUNT
	.align		4
        /*0064*/ 	.byte	0x02, 0x4a
	.zero		1
	.zero		1


	//----- nvinfo : EIATTR_EXIT_INSTR_OFFSETS
	.align		4
        /*0068*/ 	.byte	0x04, 0x1c
        /*006a*/ 	.short	(.L_25 - .L_24)


	//   ....[0]....
.L_24:
        /*006c*/ 	.word	0x00000070


	//   ....[1]....
        /*0070*/ 	.word	0x000000f0


	//   ....[2]....
        /*0074*/ 	.word	0x000001c0


	//----- nvinfo : EIATTR_CBANK_PARAM_SIZE
	.align		4
.L_25:
        /*0078*/ 	.byte	0x03, 0x19
        /*007a*/ 	.short	0x0024


	//----- nvinfo : EIATTR_PARAM_CBANK
	.align		4
        /*007c*/ 	.byte	0x04, 0x0a
        /*007e*/ 	.short	(.L_27 - .L_26)
	.align		4
.L_26:
        /*0080*/ 	.word	index@(.nv.constant0.BFS_Kernel2)
        /*0084*/ 	.short	0x0380
        /*0086*/ 	.short	0x0024


	//----- nvinfo : EIATTR_SW_WAR
	.align		4
.L_27:
        /*0088*/ 	.byte	0x04, 0x36
        /*008a*/ 	.short	(.L_29 - .L_28)
.L_28:
        /*008c*/ 	.word	0x00000008
.L_29:


//--------------------- .nv.info.BFS_Kernel       --------------------------
	.section	.nv.info.BFS_Kernel,"",@"SHT_CUDA_INFO"
	.sectionflags	@""
	.align	4


	//----- nvinfo : EIATTR_CUDA_API_VERSION
	.align		4
        /*0000*/ 	.byte	0x04, 0x37
        /*0002*/ 	.short	(.L_31 - .L_30)
.L_30:
        /*0004*/ 	.word	0x00000082


	//----- nvinfo : EIATTR_KPARAM_INFO
	.align		4
.L_31:
        /*0008*/ 	.byte	0x04, 0x17
        /*000a*/ 	.short	(.L_33 - .L_32)
.L_32:
        /*000c*/ 	.word	0x00000000
        /*0010*/ 	.short	0x0007
        /*0012*/ 	.short	0x0038
        /*0014*/ 	.byte	0x00, 0xf0, 0x11, 0x00


	//----- nvinfo : EIATTR_KPARAM_INFO
	.align		4
.L_33:
        /*0018*/ 	.byte	0x04, 0x17
        /*001a*/ 	.short	(.L_35 - .L_34)
.L_34:
        /*001c*/ 	.word	0x00000000
        /*0020*/ 	.short	0x0006
        /*0022*/ 	.short	0x0030
        /*0024*/ 	.byte	0x00, 0xf5, 0x21, 0x00


	//----- nvinfo : EIATTR_KPARAM_INFO
	.align		4
.L_35:
        /*0028*/ 	.byte	0x04, 0x17
        /*002a*/ 	.short	(.L_37 - .L_36)
.L_36:
        /*002c*/ 	.word	0x00000000
        /*0030*/ 	.short	0x0005
        /*0032*/ 	.short	0x0028
        /*0034*/ 	.byte	0x00, 0xf5, 0x21, 0x00


	//----- nvinfo : EIATTR_KPARAM_INFO
	.align		4
.L_37:
        /*0038*/ 	.byte	0x04, 0x17
        /*003a*/ 	.short	(.L_39 - .L_38)
.L_38:
        /*003c*/ 	.word	0x00000000
        /*0040*/ 	.short	0x0004
        /*0042*/ 	.short	0x0020
        /*0044*/ 	.byte	0x00, 0xf5, 0x21, 0x00


	//----- nvinfo : EIATTR_KPARAM_INFO
	.align		4
.L_39:
        /*0048*/ 	.byte	0x04, 0x17
        /*004a*/ 	.short	(.L_41 - .L_40)
.L_40:
        /*004c*/ 	.word	0x00000000
        /*0050*/ 	.short	0x0003
        /*0052*/ 	.short	0x0018
        /*0054*/ 	.byte	0x00, 0xf5, 0x21, 0x00


	//----- nvinfo : EIATTR_KPARAM_INFO
	.align		4
.L_41:
        /*0058*/ 	.byte	0x04, 0x17
        /*005a*/ 	.short	(.L_43 - .L_42)
.L_42:
        /*005c*/ 	.word	0x00000000
        /*0060*/ 	.short	0x0002
        /*0062*/ 	.short	0x0010
        /*0064*/ 	.byte	0x00, 0xf5, 0x21, 0x00


	//----- nvinfo : EIATTR_KPARAM_INFO
	.align		4
.L_43:
        /*0068*/ 	.byte	0x04, 0x17
        /*006a*/ 	.short	(.L_45 - .L_44)
.L_44:
        /*006c*/ 	.word	0x00000000
        /*0070*/ 	.short	0x0001
        /*0072*/ 	.short	0x0008
        /*0074*/ 	.byte	0x00, 0xf5, 0x21, 0x00


	//----- nvinfo : EIATTR_KPARAM_INFO
	.align		4
.L_45:
        /*0078*/ 	.byte	0x04, 0x17
        /*007a*/ 	.short	(.L_47 - .L_46)
.L_46:
        /*007c*/ 	.word	0x00000000
        /*0080*/ 	.short	0x0000
        /*0082*/ 	.short	0x0000
        /*0084*/ 	.byte	0x00, 0xf5, 0x21, 0x00


	//----- nvinfo : EIATTR_SPARSE_MMA_MASK
	.align		4
.L_47:
        /*0088*/ 	.byte	0x03, 0x50
        /*008a*/ 	.short	0x0000


	//----- nvinfo : EIATTR_MAXREG_COUNT
	.align		4
        /*008c*/ 	.byte	0x03, 0x1b
        /*008e*/ 	.short	0x00ff


	//----- nvinfo : EIATTR_MERCURY_ISA_VERSION
	.align		4
        /*0090*/ 	.byte	0x03, 0x5f
        /*0092*/ 	.short	0x0101


	//----- nvinfo : EIATTR_VRC_CTA_INIT_COUNT
	.align		4
        /*0094*/ 	.byte	0x02, 0x4a
	.zero		1
	.zero		1


	//----- nvinfo : EIATTR_EXIT_INSTR_OFFSETS
	.align		4
        /*0098*/ 	.byte	0x04, 0x1c
        /*009a*/ 	.short	(.L_49 - .L_48)


	//   ....[0]....
.L_48:
        /*009c*/ 	.word	0x00000070


	//   ....[1]....
        /*00a0*/ 	.word	0x000000e0


	//   ....[2]....
        /*00a4*/ 	.word	0x00000150


	//   ....[3]....
        /*00a8*/ 	.word	0x000003c0


	//   ....[4]....
        /*00ac*/ 	.word	0x000008d0


	//----- nvinfo : EIATTR_CRS_STACK_SIZE
	.align		4
.L_49:
        /*00b0*/ 	.byte	0x04, 0x1e
        /*00b2*/ 	.short	(.L_51 - .L_50)
.L_50:
        /*00b4*/ 	.word	0x00000000


	//----- nvinfo : EIATTR_CBANK_PARAM_SIZE
	.align		4
.L_51:
        /*00b8*/ 	.byte	0x03, 0x19
        /*00ba*/ 	.short	0x003c


	//----- nvinfo : EIATTR_PARAM_CBANK
	.align		4
        /*00bc*/ 	.byte	0x04, 0x0a
        /*00be*/ 	.short	(.L_53 - .L_52)
	.align		4
.L_52:
        /*00c0*/ 	.word	index@(.nv.constant0.BFS_Kernel)
        /*00c4*/ 	.short	0x0380
        /*00c6*/ 	.short	0x003c


	//----- nvinfo : EIATTR_SW_WAR
	.align		4
.L_53:
        /*00c8*/ 	.byte	0x04, 0x36
        /*00ca*/ 	.short	(.L_55 - .L_54)
.L_54:
        /*00cc*/ 	.word	0x00000008
.L_55:


//--------------------- .nv.callgraph             --------------------------
	.section	.nv.callgraph,"",@"SHT_CUDA_CALLGRAPH"
	.align	4
	.sectionentsize	8
	.align		4
        /*0000*/ 	.word	0x00000000
	.align		4
        /*0004*/ 	.word	0xffffffff
	.align		4
        /*0008*/ 	.word	0x00000000
	.align		4
        /*000c*/ 	.word	0xfffffffe
	.align		4
        /*0010*/ 	.word	0x00000000
	.align		4
        /*0014*/ 	.word	0xfffffffd
	.align		4
        /*0018*/ 	.word	0x00000000
	.align		4
        /*001c*/ 	.word	0xfffffffc


//--------------------- .text.BFS_Kernel2         --------------------------
	.section	.text.BFS_Kernel2,"ax",@progbits
	.align	128
        .global         BFS_Kernel2
        .type           BFS_Kernel2,@function
        .size           BFS_Kernel2,(.L_x_8 - BFS_Kernel2)
        .other          BFS_Kernel2,@"STO_CUDA_ENTRY STV_DEFAULT"
BFS_Kernel2:
.text.BFS_Kernel2:
[----:B------:R-:W-:Y:S01]  /*0000*/  LDC R1, c[0x0][0x37c] ;  /* 0x0000df00ff017b82 */ /* 0x000fe20000000800 */
[----:B------:R-:W0:Y:S07]  /*0010*/  S2R R3, SR_TID.X ;  /* 0x0000000000037919 */ /* 0x000e2e0000002100 */
[----:B------:R-:W0:Y:S01]  /*0020*/  S2UR UR4, SR_CTAID.X ;  /* 0x00000000000479c3 */ /* 0x000e220000002500 */
[----:B------:R-:W1:Y:S07]  /*0030*/  LDCU UR5, c[0x0][0x3a0] ;  /* 0x00007400ff0577ac */ /* 0x000e6e0008000800 */
[----:B------:R-:W0:Y:S02]  /*0040*/  LDC R6, c[0x0][0x360] ;  /* 0x0000d800ff067b82 */ /* 0x000e240000000800 */
[----:B0-----:R-:W-:-:S05]  /*0050*/  IMAD R6, R6, UR4, R3 ;  /* 0x0000000406067c24 */ /* 0x001fca000f8e0203 */
[----:B-1----:R-:W-:-:S13]  /*0060*/  ISETP.GE.AND P0, PT, R6, UR5, PT ;  /* 0x0000000506007c0c */ /* 0x002fda000bf06270 */
[----:B------:R-:W-:Y:S05]  /*0070*/  @P0 EXIT ;  /* 0x000000000000094d */ /* 0x000fea0003800000 */
[----:B------:R-:W0:Y:S01]  /*0080*/  LDCU.64 UR6, c[0x0][0x388] ;  /* 0x00007100ff0677ac */ /* 0x000e220008000a00 */
[----:B------:R-:W-:Y:S01]  /*0090*/  SHF.R.S32.HI R7, RZ, 0x1f, R6 ;  /* 0x0000001fff077819 */ /* 0x000fe20000011406 */
[----:B------:R-:W1:Y:S01]  /*00a0*/  LDCU.64 UR4, c[0x0][0x358] ;  /* 0x00006b00ff0477ac */ /* 0x000e620008000a00 */
[----:B0-----:R-:W-:-:S04]  /*00b0*/  IADD3 R8, P0, PT, R6, UR6, RZ ;  /* 0x0000000606087c10 */ /* 0x001fc8000ff1e0ff */
[----:B------:R-:W-:-:S05]  /*00c0*/  IADD3.X R9, PT, PT, R7, UR7, RZ, P0, !PT ;  /* 0x0000000707097c10 */ /* 0x000fca00087fe4ff */
[----:B-1----:R-:W2:Y:S02]  /*00d0*/  LDG.E.U8 R0, desc[UR4][R8.64] ;  /* 0x0000000408007981 */ /* 0x002ea4000c1e1100 */
[----:B--2---:R-:W-:-:S13]  /*00e0*/  ISETP.NE.AND P0, PT, R0, RZ, PT ;  /* 0x000000ff0000720c */ /* 0x004fda0003f05270 */
[----:B------:R-:W-:Y:S05]  /*00f0*/  @!P0 EXIT ;  /* 0x000000000000894d */ /* 0x000fea0003800000 */
[----:B------:R-:W0:Y:S01]  /*0100*/  LDCU.64 UR6, c[0x0][0x380] ;  /* 0x00007000ff0677ac */ /* 0x000e220008000a00 */
[----:B------:R-:W1:Y:S01]  /*0110*/  LDC.64 R2, c[0x0][0x398] ;  /* 0x0000e600ff027b82 */ /* 0x000e620000000a00 */
[----:B------:R-:W-:Y:S01]  /*0120*/  IMAD.MOV.U32 R0, RZ, RZ, 0x1 ;  /* 0x00000001ff007424 */ /* 0x000fe200078e00ff */
[----:B------:R-:W2:Y:S01]  /*0130*/  LDCU.64 UR8, c[0x0][0x390] ;  /* 0x00007200ff0877ac */ /* 0x000ea20008000a00 */
[C---:B0-----:R-:W-:Y:S02]  /*0140*/  IADD3 R4, P0, PT, R6.reuse, UR6, RZ ;  /* 0x0000000606047c10 */ /* 0x041fe4000ff1e0ff */
[----:B--2---:R-:W-:Y:S02]  /*0150*/  IADD3 R6, P1, PT, R6, UR8, RZ ;  /* 0x0000000806067c10 */ /* 0x004fe4000ff3e0ff */
[C---:B------:R-:W-:Y:S02]  /*0160*/  IADD3.X R5, PT, PT, R7.reuse, UR7, RZ, P0, !PT ;  /* 0x0000000707057c10 */ /* 0x040fe400087fe4ff */
[----:B------:R-:W-:-:S03]  /*0170*/  IADD3.X R7, PT, PT, R7, UR9, RZ, P1, !PT ;  /* 0x0000000907077c10 */ /* 0x000fc60008ffe4ff */
[----:B------:R-:W-:Y:S04]  /*0180*/  STG.E.U8 desc[UR4][R4.64], R0 ;  /* 0x0000000004007986 */ /* 0x000fe8000c101104 */
[----:B------:R-:W-:Y:S04]  /*0190*/  STG.E.U8 desc[UR4][R6.64], R0 ;  /* 0x0000000006007986 */ /* 0x000fe8000c101104 */
[----:B-1----:R-:W-:Y:S04]  /*01a0*/  STG.E.U8 desc[UR4][R2.64], R0 ;  /* 0x0000000002007986 */ /* 0x002fe8000c101104 */
[----:B------:R-:W-:Y:S01]  /*01b0*/  STG.E.U8 desc[UR4][R8.64], RZ ;  /* 0x000000ff08007986 */ /* 0x000fe2000c101104 */
[----:B------:R-:W-:Y:S05]  /*01c0*/  EXIT ;  /* 0x000000000000794d */ /* 0x000fea0003800000 */
.L_x_0:
[----:B------:R-:W-:-:S00]  /*01d0*/  BRA `(.L_x_0) ;  /* 0xfffffffc00fc7947 */ /* 0x000fc0000383ffff */
[----:B------:R-:W-:-:S00]  /*01e0*/  NOP ;  /* 0x0000000000007918 */ /* 0x000fc00000000000 */
        /* <DEDUP_REMOVED lines=9> */
.L_x_8:


//--------------------- .text.BFS_Kernel          --------------------------
	.section	.text.BFS_Kernel,"ax",@progbits
	.align	128
        .global         BFS_Kernel
        .type           BFS_Kernel,@function
        .size           BFS_Kernel,(.L_x_9 - BFS_Kernel)
        .other          BFS_Kernel,@"STO_CUDA_ENTRY STV_DEFAULT"
BFS_Kernel:
.text.BFS_Kernel:
        /* <DEDUP_REMOVED lines=9> */
[----:B------:R-:W1:Y:S01]  /*0090*/  LDCU.64 UR6, c[0x0][0x358] ;  /* 0x00006b00ff0677ac */ /* 0x000e620008000a00 */
[----:B0-----:R-:W-:-:S04]  /*00a0*/  IADD3 R8, P0, PT, R7, UR4, RZ ;  /* 0x0000000407087c10 */ /* 0x001fc8000ff1e0ff */
[----:B------:R-:W-:-:S05]  /*00b0*/  LEA.HI.X.SX32 R9, R7, UR5, 0x1, P0 ;  /* 0x0000000507097c11 */ /* 0x000fca00080f0eff */
[----:B-1----:R-:W2:Y:S02]  /*00c0*/  LDG.E.U8 R0, desc[UR6][R8.64] ;  /* 0x0000000608007981 */ /* 0x002ea4000c1e1100 */
[----:B--2---:R-:W-:-:S13]  /*00d0*/  ISETP.NE.AND P0, PT, R0, RZ, PT ;  /* 0x000000ff0000720c */ /* 0x004fda0003f05270 */
[----:B------:R-:W-:Y:S05]  /*00e0*/  @!P0 EXIT ;  /* 0x000000000000894d */ /* 0x000fea0003800000 */
[----:B------:R-:W0:Y:S08]  /*00f0*/  LDC.64 R2, c[0x0][0x388] ;  /* 0x0000e200ff027b82 */ /* 0x000e300000000a00 */
[----:B------:R-:W1:Y:S01]  /*0100*/  LDC.64 R4, c[0x0][0x380] ;  /* 0x0000e000ff047b82 */ /* 0x000e620000000a00 */
[----:B0-----:R-:W-:-:S05]  /*0110*/  IMAD.WIDE R2, R7, 0x4, R2 ;  /* 0x0000000407027825 */ /* 0x001fca00078e0202 */
[----:B------:R-:W2:Y:S04]  /*0120*/  LDG.E.CONSTANT R0, desc[UR6][R2.64] ;  /* 0x0000000602007981 */ /* 0x000ea8000c1e9900 */
[----:B------:R0:W-:Y:S01]  /*0130*/  STG.E.U8 desc[UR6][R8.64], RZ ;  /* 0x000000ff08007986 */ /* 0x0001e2000c101106 */
[----:B--2---:R-:W-:-:S13]  /*0140*/  ISETP.GE.AND P0, PT, R0, 0x1, PT ;  /* 0x000000010000780c */ /* 0x004fda0003f06270 */
[----:B01----:R-:W-:Y:S05]  /*0150*/  @!P0 EXIT ;  /* 0x000000000000894d */ /* 0x003fea0003800000 */
[C---:B------:R-:W-:Y:S01]  /*0160*/  IMAD.WIDE R4, R7.reuse, 0x4, R4 ;  /* 0x0000000407047825 */ /* 0x040fe200078e0204 */
[----:B------:R-:W0:Y:S01]  /*0170*/  LDC.64 R2, c[0x0][0x3b0] ;  /* 0x0000ec00ff027b82 */ /* 0x000e220000000a00 */
[----:B------:R-:W1:Y:S03]  /*0180*/  LDCU.64 UR4, c[0x0][0x3a8] ;  /* 0x00007500ff0477ac */ /* 0x000e660008000a00 */
[----:B------:R-:W2:Y:S01]  /*0190*/  LDG.E.CONSTANT R13, desc[UR6][R4.64] ;  /* 0x00000006040d7981 */ /* 0x000ea2000c1e9900 */
[----:B------:R-:W-:Y:S01]  /*01a0*/  BSSY.RECONVERGENT B0, `(.L_x_1) ;  /* 0x0000021000007945 */ /* 0x000fe20003800200 */
[----:B0-----:R-:W-:-:S04]  /*01b0*/  IMAD.WIDE R2, R7, 0x4, R2 ;  /* 0x0000000407027825 */ /* 0x001fc800078e0202 */
[----:B--2---:R-:W-:-:S05]  /*01c0*/  IMAD.IADD R0, R13, 0x1, R0 ;  /* 0x000000010d007824 */ /* 0x004fca00078e0200 */
[----:B------:R-:W-:-:S05]  /*01d0*/  VIADDMNMX R6, R13, 0x1, R0, !PT ;  /* 0x000000010d067846 */ /* 0x000fca0007800100 */
[----:B------:R-:W-:Y:S02]  /*01e0*/  IMAD.IADD R8, R6, 0x1, -R13 ;  /* 0x0000000106087824 */ /* 0x000fe400078e0a0d */
[----:B------:R-:W-:-:S03]  /*01f0*/  IMAD.IADD R6, R13, 0x1, -R6 ;  /* 0x000000010d067824 */ /* 0x000fc600078e0a06 */
[----:B------:R-:W-:Y:S02]  /*0200*/  LOP3.LUT P1, R8, R8, 0x3, RZ, 0xc0, !PT ;  /* 0x0000000308087812 */ /* 0x000fe4000782c0ff */
[----:B------:R-:W-:-:S11]  /*0210*/  ISETP.GT.U32.AND P0, PT, R6, -0x4, PT ;  /* 0xfffffffc0600780c */ /* 0x000fd60003f04070 */
[----:B-1----:R-:W-:Y:S05]  /*0220*/  @!P1 BRA `(.L_x_2) ;  /* 0x0000000000609947 */ /* 0x002fea0003800000 */
[----:B------:R-:W0:Y:S01]  /*0230*/  LDC.64 R4, c[0x0][0x390] ;  /* 0x0000e400ff047b82 */ /* 0x000e220000000a00 */
[----:B------:R-:W-:-:S07]  /*0240*/  IMAD.MOV R12, RZ, RZ, -R8 ;  /* 0x000000ffff0c7224 */ /* 0x000fce00078e0a08 */
.L_x_3:
[----:B0-----:R-:W-:-:S06]  /*0250*/  IMAD.WIDE R8, R13, 0x4, R4 ;  /* 0x000000040d087825 */ /* 0x001fcc00078e0204 */
[----:B------:R-:W2:Y:S02]  /*0260*/  LDG.E.CONSTANT R9, desc[UR6][R8.64] ;  /* 0x0000000608097981 */ /* 0x000ea4000c1e9900 */
[----:B--2---:R-:W-:Y:S02]  /*0270*/  SHF.R.S32.HI R18, RZ, 0x1f, R9 ;  /* 0x0000001fff127819 */ /* 0x004fe40000011409 */
[----:B------:R-:W-:-:S04]  /*0280*/  IADD3 R10, P1, PT, R9, UR4, RZ ;  /* 0x00000004090a7c10 */ /* 0x000fc8000ff3e0ff */
[----:B------:R-:W-:-:S05]  /*0290*/  IADD3.X R11, PT, PT, R18, UR5, RZ, P1, !PT ;  /* 0x00000005120b7c10 */ /* 0x000fca0008ffe4ff */
[----:B------:R-:W2:Y:S02]  /*02a0*/  LDG.E.U8.CONSTANT R10, desc[UR6][R10.64] ;  /* 0x000000060a0a7981 */ /* 0x000ea4000c1e9100 */
[----:B--2---:R-:W-:-:S13]  /*02b0*/  ISETP.NE.AND P1, PT, R10, RZ, PT ;  /* 0x000000ff0a00720c */ /* 0x004fda0003f25270 */
[----:B------:R-:W2:Y:S01]  /*02c0*/  @!P1 LDG.E R7, desc[UR6][R2.64] ;  /* 0x0000000602079981 */ /* 0x000ea2000c1e1900 */
[----:B------:R-:W0:Y:S01]  /*02d0*/  @!P1 LDC.64 R16, c[0x0][0x3a0] ;  /* 0x0000e800ff109b82 */ /* 0x000e220000000a00 */
[----:B------:R-:W-:Y:S02]  /*02e0*/  VIADD R12, R12, 0x1 ;  /* 0x000000010c0c7836 */ /* 0x000fe40000000000 */
[----:B------:R-:W-:-:S05]  /*02f0*/  VIADD R13, R13, 0x1 ;  /* 0x000000010d0d7836 */ /* 0x000fca0000000000 */
[----:B------:R-:W1:Y:S01]  /*0300*/  @!P1 LDC.64 R14, c[0x0][0x3b0] ;  /* 0x0000ec00ff0e9b82 */ /* 0x000e620000000a00 */
[----:B0-----:R-:W-:Y:S01]  /*0310*/  @!P1 IADD3 R6, P2, PT, R9, R16, RZ ;  /* 0x0000001009069210 */ /* 0x001fe20007f5e0ff */
[----:B------:R-:W-:-:S05]  /*0320*/  IMAD.MOV.U32 R16, RZ, RZ, 0x1 ;  /* 0x00000001ff107424 */ /* 0x000fca00078e00ff */
[----:B------:R-:W-:Y:S01]  /*0330*/  @!P1 PRMT R11, R16, 0x7610, R11 ;  /* 0x00007610100b9816 */ /* 0x000fe2000000000b */
[----:B-1----:R-:W-:-:S04]  /*0340*/  @!P1 IMAD.WIDE R8, R9, 0x4, R14 ;  /* 0x0000000409089825 */ /* 0x002fc800078e020e */
[----:B--2---:R-:W-:Y:S02]  /*0350*/  @!P1 VIADD R15, R7, 0x1 ;  /* 0x00000001070f9836 */ /* 0x004fe40000000000 */
[----:B------:R-:W-:-:S03]  /*0360*/  @!P1 IMAD.X R7, R18, 0x1, R17, P2 ;  /* 0x0000000112079824 */ /* 0x000fc600010e0611 */
[----:B------:R1:W-:Y:S04]  /*0370*/  @!P1 STG.E desc[UR6][R8.64], R15 ;  /* 0x0000000f08009986 */ /* 0x0003e8000c101906 */
[----:B------:R1:W-:Y:S01]  /*0380*/  @!P1 STG.E.U8 desc[UR6][R6.64], R11 ;  /* 0x0000000b06009986 */ /* 0x0003e2000c101106 */
[----:B------:R-:W-:-:S13]  /*0390*/  ISETP.NE.AND P1, PT, R12, RZ, PT ;  /* 0x000000ff0c00720c */ /* 0x000fda0003f25270 */
[----:B-1----:R-:W-:Y:S05]  /*03a0*/  @P1 BRA `(.L_x_3) ;  /* 0xfffffffc00a81947 */ /* 0x002fea000383ffff */
.L_x_2:
[----:B------:R-:W-:Y:S05]  /*03b0*/  BSYNC.RECONVERGENT B0 ;  /* 0x0000000000007941 */ /* 0x000fea0003800200 */
.L_x_1:
[----:B------:R-:W-:Y:S05]  /*03c0*/  @P0 EXIT ;  /* 0x000000000000094d */ /* 0x000fea0003800000 */
[----:B------:R-:W0:Y:S01]  /*03d0*/  LDC.64 R4, c[0x0][0x3b0] ;  /* 0x0000ec00ff047b82 */ /* 0x000e220000000a00 */
[----:B------:R-:W1:Y:S01]  /*03e0*/  LDCU.64 UR4, c[0x0][0x390] ;  /* 0x00007200ff0477ac */ /* 0x000e620008000a00 */
[----:B------:R-:W2:Y:S01]  /*03f0*/  LDCU.64 UR8, c[0x0][0x3a8] ;  /* 0x00007500ff0877ac */ /* 0x000ea20008000a00 */
[----:B------:R-:W3:Y:S01]  /*0400*/  LDCU.64 UR10, c[0x0][0x3a0] ;  /* 0x00007400ff0a77ac */ /* 0x000ee20008000a00 */
[----:B-1----:R-:W-:-:S04]  /*0410*/  UIADD3 UR4, UP0, UPT, UR4, 0x8, URZ ;  /* 0x0000000804047890 */ /* 0x002fc8000ff1e0ff */
[----:B--23--:R-:W-:-:S12]  /*0420*/  UIADD3.X UR5, UPT, UPT, URZ, UR5, URZ, UP0, !UPT ;  /* 0x00000005ff057290 */ /* 0x00cfd800087fe4ff */
.L_x_6:
[----:B-1----:R-:W-:Y:S02]  /*0430*/  IMAD.U32 R8, RZ, RZ, UR4 ;  /* 0x00000004ff087e24 */ /* 0x002fe4000f8e00ff */
[----:B------:R-:W-:Y:S02]  /*0440*/  IMAD.U32 R9, RZ, RZ, UR5 ;  /* 0x00000005ff097e24 */ /* 0x000fe4000f8e00ff */
[----:B------:R-:W-:-:S05]  /*0450*/  IMAD.WIDE R8, R13, 0x4, R8 ;  /* 0x000000040d087825 */ /* 0x000fca00078e0208 */
[----:B------:R-:W2:Y:S04]  /*0460*/  LDG.E.CONSTANT R21, desc[UR6][R8.64+-0x8] ;  /* 0xfffff80608157981 */ /* 0x000ea8000c1e9900 */
[----:B------:R-:W3:Y:S04]  /*0470*/  LDG.E.CONSTANT R19, desc[UR6][R8.64+-0x4] ;  /* 0xfffffc0608137981 */ /* 0x000ee8000c1e9900 */
[----:B0-----:R-:W4:Y:S01]  /*0480*/  LDG.E.CONSTANT R15, desc[UR6][R8.64] ;  /* 0x00000006080f7981 */ /* 0x001f22000c1e9900 */
[----:B------:R-:W-:-:S03]  /*0490*/  IMAD.MOV.U32 R24, RZ, RZ, 0x1 ;  /* 0x00000001ff187424 */ /* 0x000fc600078e00ff */
[----:B------:R-:W5:Y:S01]  /*04a0*/  LDG.E.CONSTANT R9, desc[UR6][R8.64+0x4] ;  /* 0x0000040608097981 */ /* 0x000f62000c1e9900 */
[----:B--2---:R-:W-:Y:S02]  /*04b0*/  SHF.R.S32.HI R18, RZ, 0x1f, R21 ;  /* 0x0000001fff127819 */ /* 0x004fe40000011415 */
[----:B------:R-:W-:-:S04]  /*04c0*/  IADD3 R10, P0, PT, R21, UR8, RZ ;  /* 0x00000008150a7c10 */ /* 0x000fc8000ff1e0ff */
[----:B------:R-:W-:-:S05]  /*04d0*/  IADD3.X R11, PT, PT, R18, UR9, RZ, P0, !PT ;  /* 0x00000009120b7c10 */ /* 0x000fca00087fe4ff */
[----:B------:R-:W2:Y:S01]  /*04e0*/  LDG.E.U8.CONSTANT R10, desc[UR6][R10.64] ;  /* 0x000000060a0a7981 */ /* 0x000ea2000c1e9100 */
[----:B---3--:R-:W-:Y:S02]  /*04f0*/  SHF.R.S32.HI R14, RZ, 0x1f, R19 ;  /* 0x0000001fff0e7819 */ /* 0x008fe40000011413 */
[----:B------:R-:W-:-:S04]  /*0500*/  IADD3 R22, P0, PT, R19, UR8, RZ ;  /* 0x0000000813167c10 */ /* 0x000fc8000ff1e0ff */
[----:B------:R-:W-:-:S05]  /*0510*/  IADD3.X R23, PT, PT, R14, UR9, RZ, P0, !PT ;  /* 0x000000090e177c10 */ /* 0x000fca00087fe4ff */
[----:B------:R-:W3:Y:S01]  /*0520*/  LDG.E.U8.CONSTANT R22, desc[UR6][R22.64] ;  /* 0x0000000616167981 */ /* 0x000ee2000c1e9100 */
[----:B--2---:R-:W-:-:S13]  /*0530*/  ISETP.NE.AND P1, PT, R10, RZ, PT ;  /* 0x000000ff0a00720c */ /* 0x004fda0003f25270 */
[----:B------:R-:W2:Y:S01]  /*0540*/  @!P1 LDG.E R20, desc[UR6][R2.64] ;  /* 0x0000000602149981 */ /* 0x000ea2000c1e1900 */
[----:B------:R-:W1:Y:S08]  /*0550*/  @!P1 LDC.64 R6, c[0x0][0x3a0] ;  /* 0x0000e800ff069b82 */ /* 0x000e700000000a00 */
[----:B------:R-:W0:Y:S01]  /*0560*/  @!P1 LDC.64 R16, c[0x0][0x3b0] ;  /* 0x0000ec00ff109b82 */ /* 0x000e220000000a00 */
[----:B---3--:R-:W-:-:S02]  /*0570*/  ISETP.NE.AND P0, PT, R22, RZ, PT ;  /* 0x000000ff1600720c */ /* 0x008fc40003f05270 */
[----:B------:R-:W-:Y:S02]  /*0580*/  @!P1 PRMT R23, R24, 0x7610, R23 ;  /* 0x0000761018179816 */ /* 0x000fe40000000017 */
[----:B-1----:R-:W-:-:S05]  /*0590*/  @!P1 IADD3 R6, P2, PT, R21, R6, RZ ;  /* 0x0000000615069210 */ /* 0x002fca0007f5e0ff */
[----:B------:R-:W-:Y:S02]  /*05a0*/  @!P1 IMAD.X R7, R18, 0x1, R7, P2 ;  /* 0x0000000112079824 */ /* 0x000fe400010e0607 */
[----:B0-----:R-:W-:Y:S01]  /*05b0*/  @!P1 IMAD.WIDE R16, R21, 0x4, R16 ;  /* 0x0000000415109825 */ /* 0x001fe200078e0210 */
[----:B----4-:R-:W-:Y:S02]  /*05c0*/  SHF.R.S32.HI R12, RZ, 0x1f, R15 ;  /* 0x0000001fff0c7819 */ /* 0x010fe4000001140f */
[----:B------:R-:W-:-:S04]  /*05d0*/  IADD3 R10, P3, PT, R15, UR8, RZ ;  /* 0x000000080f0a7c10 */ /* 0x000fc8000ff7e0ff */
[----:B------:R-:W-:-:S05]  /*05e0*/  IADD3.X R11, PT, PT, R12, UR9, RZ, P3, !PT ;  /* 0x000000090c0b7c10 */ /* 0x000fca0009ffe4ff */
[----:B------:R0:W3:Y:S01]  /*05f0*/  LDG.E.U8.CONSTANT R10, desc[UR6][R10.64] ;  /* 0x000000060a0a7981 */ /* 0x0000e2000c1e9100 */
[----:B--2---:R-:W-:Y:S02]  /*0600*/  @!P1 VIADD R25, R20, 0x1 ;  /* 0x0000000114199836 */ /* 0x004fe40000000000 */
[----:B------:R-:W1:Y:S03]  /*0610*/  @!P0 LDC.64 R20, c[0x0][0x3a0] ;  /* 0x0000e800ff148b82 */ /* 0x000e660000000a00 */
[----:B------:R-:W-:Y:S04]  /*0620*/  @!P1 STG.E desc[UR6][R16.64], R25 ;  /* 0x0000001910009986 */ /* 0x000fe8000c101906 */
[----:B------:R2:W-:Y:S04]  /*0630*/  @!P1 STG.E.U8 desc[UR6][R6.64], R23 ;  /* 0x0000001706009986 */ /* 0x0005e8000c101106 */
[----:B------:R-:W4:Y:S01]  /*0640*/  @!P0 LDG.E R18, desc[UR6][R2.64] ;  /* 0x0000000602128981 */ /* 0x000f22000c1e1900 */
[----:B--2---:R-:W2:Y:S01]  /*0650*/  @!P0 LDC.64 R22, c[0x0][0x3b0] ;  /* 0x0000ec00ff168b82 */ /* 0x004ea20000000a00 */
[----:B-1----:R-:W-:-:S02]  /*0660*/  @!P0 IADD3 R20, P2, PT, R19, R20, RZ ;  /* 0x0000001413148210 */ /* 0x002fc40007f5e0ff */
[----:B0-----:R-:W-:-:S03]  /*0670*/  @!P0 PRMT R11, R24, 0x7610, R11 ;  /* 0x00007610180b8816 */ /* 0x001fc6000000000b */
[----:B------:R-:W-:Y:S01]  /*0680*/  @!P0 IMAD.X R21, R14, 0x1, R21, P2 ;  /* 0x000000010e158824 */ /* 0x000fe200010e0615 */
[----:B-----5:R-:W-:Y:S01]  /*0690*/  SHF.R.S32.HI R8, RZ, 0x1f, R9 ;  /* 0x0000001fff087819 */ /* 0x020fe20000011409 */
[----:B--2---:R-:W-:Y:S01]  /*06a0*/  @!P0 IMAD.WIDE R22, R19, 0x4, R22 ;  /* 0x0000000413168825 */ /* 0x004fe200078e0216 */
[----:B---3--:R-:W-:-:S13]  /*06b0*/  ISETP.NE.AND P1, PT, R10, RZ, PT ;  /* 0x000000ff0a00720c */ /* 0x008fda0003f25270 */
[----:B------:R-:W0:Y:S01]  /*06c0*/  @!P1 LDC.64 R6, c[0x0][0x3a0] ;  /* 0x0000e800ff069b82 */ /* 0x000e220000000a00 */
[----:B----4-:R-:W-:-:S05]  /*06d0*/  @!P0 VIADD R19, R18, 0x1 ;  /* 0x0000000112138836 */ /* 0x010fca0000000000 */
[----:B------:R-:W-:Y:S04]  /*06e0*/  @!P0 STG.E desc[UR6][R22.64], R19 ;  /* 0x0000001316008986 */ /* 0x000fe8000c101906 */
[----:B------:R1:W-:Y:S01]  /*06f0*/  @!P0 STG.E.U8 desc[UR6][R20.64], R11 ;  /* 0x0000000b14008986 */ /* 0x0003e2000c101106 */
[----:B------:R-:W-:-:S03]  /*0700*/  IADD3 R16, P0, PT, R9, UR8, RZ ;  /* 0x0000000809107c10 */ /* 0x000fc6000ff1e0ff */
[----:B------:R-:W2:Y:S01]  /*0710*/  @!P1 LDG.E R14, desc[UR6][R2.64] ;  /* 0x00000006020e9981 */ /* 0x000ea2000c1e1900 */
[----:B------:R-:W-:-:S05]  /*0720*/  IADD3.X R17, PT, PT, R8, UR9, RZ, P0, !PT ;  /* 0x0000000908117c10 */ /* 0x000fca00087fe4ff */
[----:B------:R-:W3:Y:S01]  /*0730*/  LDG.E.U8.CONSTANT R16, desc[UR6][R16.64] ;  /* 0x0000000610107981 */ /* 0x000ee2000c1e9100 */
[----:B-1----:R-:W1:Y:S01]  /*0740*/  @!P1 LDC.64 R10, c[0x0][0x3b0] ;  /* 0x0000ec00ff0a9b82 */ /* 0x002e620000000a00 */
[----:B0-----:R-:W-:-:S05]  /*0750*/  @!P1 IADD3 R6, P0, PT, R15, R6, RZ ;  /* 0x000000060f069210 */ /* 0x001fca0007f1e0ff */
[----:B------:R-:W-:Y:S02]  /*0760*/  @!P1 IMAD.X R7, R12, 0x1, R7, P0 ;  /* 0x000000010c079824 */ /* 0x000fe400000e0607 */
[----:B------:R-:W-:Y:S02]  /*0770*/  IMAD.MOV.U32 R18, RZ, RZ, 0x1 ;  /* 0x00000001ff127424 */ /* 0x000fe400078e00ff */
[----:B------:R-:W-:-:S03]  /*0780*/  VIADD R13, R13, 0x4 ;  /* 0x000000040d0d7836 */ /* 0x000fc60000000000 */
[----:B------:R-:W-:Y:S01]  /*0790*/  @!P1 PRMT R12, R18, 0x7610, R12 ;  /* 0x00007610120c9816 */ /* 0x000fe2000000000c */
[----:B------:R-:W-:Y:S01]  /*07a0*/  BSSY.RECONVERGENT B0, `(.L_x_4) ;  /* 0x0000011000007945 */ /* 0x000fe20003800200 */
[----:B-1----:R-:W-:Y:S01]  /*07b0*/  @!P1 IMAD.WIDE R10, R15, 0x4, R10 ;  /* 0x000000040f0a9825 */ /* 0x002fe200078e020a */
[----:B---3--:R-:W-:-:S03]  /*07c0*/  ISETP.NE.AND P0, PT, R16, RZ, PT ;  /* 0x000000ff1000720c */ /* 0x008fc60003f05270 */
[----:B--2---:R-:W-:-:S05]  /*07d0*/  @!P1 VIADD R15, R14, 0x1 ;  /* 0x000000010e0f9836 */ /* 0x004fca0000000000 */
[----:B------:R0:W-:Y:S04]  /*07e0*/  @!P1 STG.E desc[UR6][R10.64], R15 ;  /* 0x0000000f0a009986 */ /* 0x0001e8000c101906 */
[----:B------:R0:W-:Y:S01]  /*07f0*/  @!P1 STG.E.U8 desc[UR6][R6.64], R12 ;  /* 0x0000000c06009986 */ /* 0x0001e2000c101106 */
[----:B------:R-:W-:Y:S01]  /*0800*/  ISETP.GE.AND P1, PT, R13, R0, PT ;  /* 0x000000000d00720c */ /* 0x000fe20003f26270 */
[----:B------:R-:W-:-:S12]  /*0810*/  @P0 BRA `(.L_x_5) ;  /* 0x0000000000240947 */ /* 0x000fd80003800000 */
[----:B0-----:R-:W2:Y:S01]  /*0820*/  LDG.E R11, desc[UR6][R2.64] ;  /* 0x00000006020b7981 */ /* 0x001ea2000c1e1900 */
[C---:B------:R-:W-:Y:S01]  /*0830*/  IADD3 R10, P0, PT, R9.reuse, UR10, RZ ;  /* 0x0000000a090a7c10 */ /* 0x040fe2000ff1e0ff */
[----:B------:R-:W-:Y:S02]  /*0840*/  IMAD.MOV.U32 R12, RZ, RZ, 0x1 ;  /* 0x00000001ff0c7424 */ /* 0x000fe400078e00ff */
[----:B------:R-:W-:-:S04]  /*0850*/  IMAD.WIDE R6, R9, 0x4, R4 ;  /* 0x0000000409067825 */ /* 0x000fc800078e0204 */
[----:B--2---:R-:W-:Y:S01]  /*0860*/  VIADD R9, R11, 0x1 ;  /* 0x000000010b097836 */ /* 0x004fe20000000000 */
[----:B------:R-:W-:Y:S02]  /*0870*/  IADD3.X R11, PT, PT, R8, UR11, RZ, P0, !PT ;  /* 0x0000000b080b7c10 */ /* 0x000fe400087fe4ff */
[----:B------:R-:W-:Y:S02]  /*0880*/  PRMT R8, R12, 0x7610, R8 ;  /* 0x000076100c087816 */ /* 0x000fe40000000008 */
[----:B------:R1:W-:Y:S04]  /*0890*/  STG.E desc[UR6][R6.64], R9 ;  /* 0x0000000906007986 */ /* 0x0003e8000c101906 */
[----:B------:R1:W-:Y:S02]  /*08a0*/  STG.E.U8 desc[UR6][R10.64], R8 ;  /* 0x000000080a007986 */ /* 0x0003e4000c101106 */
.L_x_5:
[----:B------:R-:W-:Y:S05]  /*08b0*/  BSYNC.RECONVERGENT B0 ;  /* 0x0000000000007941 */ /* 0x000fea0003800200 */
.L_x_4:
[----:B------:R-:W-:Y:S05]  /*08c0*/  @!P1 BRA `(.L_x_6) ;  /* 0xfffffff800d89947 */ /* 0x000fea000383ffff */
[----:B------:R-:W-:Y:S05]  /*08d0*/  EXIT ;  /* 0x000000000000794d */ /* 0x000fea0003800000 */
.L_x_7:
        /* <DEDUP_REMOVED lines=10> */
.L_x_9:


//--------------------- .nv.shared.reserved.0     --------------------------
	.section	.nv.shared.reserved.0,"aw",@nobits
	.weak		__nv_reservedSMEM_offset_0_alias
	.size		__nv_reservedSMEM_offset_0_alias, 0, 64
	.other		__nv_reservedSMEM_offset_0_alias,@"STO_CUDA_RESERVED_SHARED STV_DEFAULT"
__nv_reservedSMEM_offset_0_alias:
	.zero		0
	.zero		64


//--------------------- .nv.constant0.BFS_Kernel2 --------------------------
	.section	.nv.constant0.BFS_Kernel2,"a",@progbits
	.sectionflags	@""
	.align	4
.nv.constant0.BFS_Kernel2:
	.zero		932


//--------------------- .nv.constant0.BFS_Kernel  --------------------------
	.section	.nv.constant0.BFS_Kernel,"a",@progbits
	.sectionflags	@""
	.align	4
.nv.constant0.BFS_Kernel:
	.zero		956


//--------------------- SYMBOLS --------------------------

	.type		.nv.reservedSmem.offset0,@object
	.size		.nv.reservedSmem.offset0,0x4
